//
// Generated by NVIDIA NVVM Compiler
//
// Compiler Build ID: CL-36424714
// Cuda compilation tools, release 13.0, V13.0.88
// Based on NVVM 20.0.0
//

.version 9.0
.target sm_100
.address_size 64

	// .globl	_Z19stencil_1d_constantPi
.const .align 4 .b8 const_arr[32792];

.visible .entry _Z19stencil_1d_constantPi(
	.param .u64 .ptr .align 1 _Z19stencil_1d_constantPi_param_0
)
{
	.reg .b32 	%r<18>;
	.reg .b64 	%rd<7>;

	ld.param.u64 	%rd1, [_Z19stencil_1d_constantPi_param_0];
	mov.u32 	%r1, %tid.x;
	mov.u32 	%r2, %ctaid.x;
	mov.u32 	%r3, %ntid.x;
	mad.lo.s32 	%r4, %r2, %r3, %r1;
	mul.wide.s32 	%rd2, %r4, 4;
	mov.u64 	%rd3, const_arr;
	add.s64 	%rd4, %rd3, %rd2;
	ld.const.u32 	%r5, [%rd4];
	ld.const.u32 	%r6, [%rd4+4];
	add.s32 	%r7, %r6, %r5;
	ld.const.u32 	%r8, [%rd4+8];
	add.s32 	%r9, %r8, %r7;
	ld.const.u32 	%r10, [%rd4+12];
	add.s32 	%r11, %r10, %r9;
	ld.const.u32 	%r12, [%rd4+16];
	add.s32 	%r13, %r12, %r11;
	ld.const.u32 	%r14, [%rd4+20];
	add.s32 	%r15, %r14, %r13;
	ld.const.u32 	%r16, [%rd4+24];
	add.s32 	%r17, %r16, %r15;
	cvta.to.global.u64 	%rd5, %rd1;
	add.s64 	%rd6, %rd5, %rd2;
	st.global.u32 	[%rd6], %r17;
	ret;

}


// ===== COMPILED SASS (sm_100) =====

	.target	sm_100

	.elftype	@"ET_EXEC"


//--------------------- .note.nv.tkinfo           --------------------------
	.section	.note.nv.tkinfo,"",@"SHT_NOTE"
	.sectionflags	@"SHF_NOTE_NV_TKINFO"
	.tkinfo
        /*0018*/ 	.word	0x00000002
        /*0030*/ 	.string	""
        /*0030*/ 	.string	"ptxas"
        /*0030*/ 	.string	"Cuda compilation tools, release 13.0, V13.0.88"
        /*0030*/ 	.string	"Build cuda_13.0.r13.0/compiler.36424714_0"
        /*0030*/ 	.string	"-arch sm_100 -m 64 "



//--------------------- .note.nv.cuinfo           --------------------------
	.section	.note.nv.cuinfo,"",@"SHT_NOTE"
	.sectionflags	@"SHF_NOTE_NV_CUINFO"
        /*0018*/ 	.short	0x0002
        /*001a*/ 	.short	0x0064
        /*001c*/ 	.short	0x0082
	.zero		2


//--------------------- .nv.info                  --------------------------
	.section	.nv.info,"",@"SHT_CUDA_INFO"
	.align	4


	//----- nvinfo : EIATTR_REGCOUNT
	.align		4
        /*0000*/ 	.byte	0x04, 0x2f
        /*0002*/ 	.short	(.L_2 - .L_1)
	.align		4
.L_1:
        /*0004*/ 	.word	index@(_Z19stencil_1d_constantPi)
        /*0008*/ 	.word	0x0000000d


	//----- nvinfo : EIATTR_FRAME_SIZE
	.align		4
.L_2:
        /*000c*/ 	.byte	0x04, 0x11
        /*000e*/ 	.short	(.L_4 - .L_3)
	.align		4
.L_3:
        /*0010*/ 	.word	index@(_Z19stencil_1d_constantPi)
        /*0014*/ 	.word	0x00000000


	//----- nvinfo : EIATTR_MIN_STACK_SIZE
	.align		4
.L_4:
        /*0018*/ 	.byte	0x04, 0x12
        /*001a*/ 	.short	(.L_6 - .L_5)
	.align		4
.L_5:
        /*001c*/ 	.word	index@(_Z19stencil_1d_constantPi)
        /*0020*/ 	.word	0x00000000
.L_6:


//--------------------- .nv.compat                --------------------------
	.section	.nv.compat,"",@"SHT_CUDA_COMPAT_INFO"
	.align	4
        /*0000*/ 	.byte	0x02, 0x09, 0x00, 0x00, 0x02, 0x02, 0x01, 0x00, 0x02, 0x05, 0x05, 0x00, 0x03, 0x07, 0x01, 0x01
        /*0010*/ 	.byte	0x02, 0x03, 0x00, 0x00, 0x02, 0x06, 0x01, 0x00, 0x04, 0x0b, 0x08, 0x00, 0x09, 0x00, 0x00, 0x00
        /*0020*/ 	.byte	0x00, 0x00, 0x00, 0x00


//--------------------- .nv.info._Z19stencil_1d_constantPi --------------------------
	.section	.nv.info._Z19stencil_1d_constantPi,"",@"SHT_CUDA_INFO"
	.sectionflags	@""
	.align	4


	//----- nvinfo : EIATTR_CUDA_API_VERSION
	.align		4
        /*0000*/ 	.byte	0x04, 0x37
        /*0002*/ 	.short	(.L_8 - .L_7)
.L_7:
        /*0004*/ 	.word	0x00000082


	//----- nvinfo : EIATTR_KPARAM_INFO
	.align		4
.L_8:
        /*0008*/ 	.byte	0x04, 0x17
        /*000a*/ 	.short	(.L_10 - .L_9)
.L_9:
        /*000c*/ 	.word	0x00000000
        /*0010*/ 	.short	0x0000
        /*0012*/ 	.short	0x0000
        /*0014*/ 	.byte	0x00, 0xf5, 0x21, 0x00


	//----- nvinfo : EIATTR_SPARSE_MMA_MASK
	.align		4
.L_10:
        /*0018*/ 	.byte	0x03, 0x50
        /*001a*/ 	.short	0x0000


	//----- nvinfo : EIATTR_MAXREG_COUNT
	.align		4
        /*001c*/ 	.byte	0x03, 0x1b
        /*001e*/ 	.short	0x00ff


	//----- nvinfo : EIATTR_MERCURY_ISA_VERSION
	.align		4
        /*0020*/ 	.byte	0x03, 0x5f
        /*0022*/ 	.short	0x0101


	//----- nvinfo : EIATTR_VRC_CTA_INIT_COUNT
	.align		4
        /*0024*/ 	.byte	0x02, 0x4a
	.zero		1
	.zero		1


	//----- nvinfo : EIATTR_EXIT_INSTR_OFFSETS
	.align		4
        /*0028*/ 	.byte	0x04, 0x1c
        /*002a*/ 	.short	(.L_12 - .L_11)


	//   ....[0]....
.L_11:
        /*002c*/ 	.word	0x00000160


	//----- nvinfo : EIATTR_CBANK_PARAM_SIZE
	.align		4
.L_12:
        /*0030*/ 	.byte	0x03, 0x19
        /*0032*/ 	.short	0x0008


	//----- nvinfo : EIATTR_PARAM_CBANK
	.align		4
        /*0034*/ 	.byte	0x04, 0x0a
        /*0036*/ 	.short	(.L_14 - .L_13)
	.align		4
.L_13:
        /*0038*/ 	.word	index@(.nv.constant0._Z19stencil_1d_constantPi)
        /*003c*/ 	.short	0x0380
        /*003e*/ 	.short	0x0008


	//----- nvinfo : EIATTR_SW_WAR
	.align		4
.L_14:
        /*0040*/ 	.byte	0x04, 0x36
        /*0042*/ 	.short	(.L_16 - .L_15)
.L_15:
        /*0044*/ 	.word	0x00000008
.L_16:


//--------------------- .nv.callgraph             --------------------------
	.section	.nv.callgraph,"",@"SHT_CUDA_CALLGRAPH"
	.align	4
	.sectionentsize	8
	.align		4
        /*0000*/ 	.word	0x00000000
	.align		4
        /*0004*/ 	.word	0xffffffff
	.align		4
        /*0008*/ 	.word	0x00000000
	.align		4
        /*000c*/ 	.word	0xfffffffe
	.align		4
        /*0010*/ 	.word	0x00000000
	.align		4
        /*0014*/ 	.word	0xfffffffd
	.align		4
        /*0018*/ 	.word	0x00000000
	.align		4
        /*001c*/ 	.word	0xfffffffc


//--------------------- .nv.constant3             --------------------------
	.section	.nv.constant3,"a",@progbits
	.align	4
.nv.constant3:
	.type		const_arr,@object
	.size		const_arr,(.L_0 - const_arr)
const_arr:
	.zero		32792
.L_0:


//--------------------- .text._Z19stencil_1d_constantPi --------------------------
	.section	.text._Z19stencil_1d_constantPi,"ax",@progbits
	.align	128
        .global         _Z19stencil_1d_constantPi
        .type           _Z19stencil_1d_constantPi,@function
        .size           _Z19stencil_1d_constantPi,(.L_x_1 - _Z19stencil_1d_constantPi)
        .other          _Z19stencil_1d_constantPi,@"STO_CUDA_ENTRY STV_DEFAULT"
_Z19stencil_1d_constantPi:
.text._Z19stencil_1d_constantPi:
[----:B------:R-:W-:Y:S01]  /*0000*/  LDC R1, c[0x0][0x37c] ;  /* 0x0000df00ff017b82 */ /* 0x000fe20000000800 */
[----:B------:R-:W0:Y:S07]  /*0010*/  S2R R2, SR_TID.X ;  /* 0x0000000000027919 */ /* 0x000e2e0000002100 */
[----:B------:R-:W0:Y:S01]  /*0020*/  S2UR UR4, SR_CTAID.X ;  /* 0x00000000000479c3 */ /* 0x000e220000002500 */
[----:B------:R-:W1:Y:S07]  /*0030*/  LDCU.64 UR6, c[0x0][0x380] ;  /* 0x00007000ff0677ac */ /* 0x000e6e0008000a00 */
[----:B------:R-:W0:Y:S02]  /*0040*/  LDC R3, c[0x0][0x360] ;  /* 0x0000d800ff037b82 */ /* 0x000e240000000800 */
[----:B0-----:R-:W-:Y:S01]  /*0050*/  IMAD R2, R3, UR4, R2 ;  /* 0x0000000403027c24 */ /* 0x001fe2000f8e0202 */
[----:B------:R-:W0:Y:S03]  /*0060*/  LDCU.64 UR4, c[0x0][0x358] ;  /* 0x00006b00ff0477ac */ /* 0x000e260008000a00 */
[----:B------:R-:W-:-:S04]  /*0070*/  IMAD.WIDE R2, R2, 0x4, RZ ;  /* 0x0000000402027825 */ /* 0x000fc800078e02ff */
[----:B------:R-:W-:Y:S01]  /*0080*/  IMAD.MOV.U32 R10, RZ, RZ, R2 ;  /* 0x000000ffff0a7224 */ /* 0x000fe200078e0002 */
[----:B-1----:R-:W-:-:S03]  /*0090*/  IADD3 R2, P0, PT, R2, UR6, RZ ;  /* 0x0000000602027c10 */ /* 0x002fc6000ff1e0ff */
[----:B------:R-:W1:Y:S01]  /*00a0*/  LDC R0, c[0x3][R10] ;  /* 0x00c000000a007b82 */ /* 0x000e620000000800 */
[----:B------:R-:W-:-:S07]  /*00b0*/  IADD3.X R3, PT, PT, R3, UR7, RZ, P0, !PT ;  /* 0x0000000703037c10 */ /* 0x000fce00087fe4ff */
[----:B------:R-:W1:Y:S08]  /*00c0*/  LDC R5, c[0x3][R10+0x4] ;  /* 0x00c001000a057b82 */ /* 0x000e700000000800 */
[----:B------:R-:W1:Y:S08]  /*00d0*/  LDC R4, c[0x3][R10+0x8] ;  /* 0x00c002000a047b82 */ /* 0x000e700000000800 */
[----:B------:R-:W2:Y:S08]  /*00e0*/  LDC R7, c[0x3][R10+0xc] ;  /* 0x00c003000a077b82 */ /* 0x000eb00000000800 */
[----:B------:R-:W2:Y:S08]  /*00f0*/  LDC R6, c[0x3][R10+0x10] ;  /* 0x00c004000a067b82 */ /* 0x000eb00000000800 */
[----:B------:R-:W3:Y:S08]  /*0100*/  LDC R9, c[0x3][R10+0x14] ;  /* 0x00c005000a097b82 */ /* 0x000ef00000000800 */
[----:B------:R-:W3:Y:S01]  /*0110*/  LDC R8, c[0x3][R10+0x18] ;  /* 0x00c006000a087b82 */ /* 0x000ee20000000800 */
[----:B-1----:R-:W-:-:S04]  /*0120*/  IADD3 R0, PT, PT, R4, R5, R0 ;  /* 0x0000000504007210 */ /* 0x002fc80007ffe000 */
[----:B--2---:R-:W-:-:S04]  /*0130*/  IADD3 R0, PT, PT, R6, R7, R0 ;  /* 0x0000000706007210 */ /* 0x004fc80007ffe000 */
[----:B---3--:R-:W-:-:S05]  /*0140*/  IADD3 R9, PT, PT, R8, R9, R0 ;  /* 0x0000000908097210 */ /* 0x008fca0007ffe000 */
[----:B0-----:R-:W-:Y:S01]  /*0150*/  STG.E desc[UR4][R2.64], R9 ;  /* 0x0000000902007986 */ /* 0x001fe2000c101904 */
[----:B------:R-:W-:Y:S05]  /*0160*/  EXIT ;  /* 0x000000000000794d */ /* 0x000fea0003800000 */
.L_x_0:
[----:B------:R-:W-:-:S00]  /*0170*/  BRA `(.L_x_0) ;  /* 0xfffffffc00fc7947 */ /* 0x000fc0000383ffff */
[----:B------:R-:W-:-:S00]  /*0180*/  NOP ;  /* 0x0000000000007918 */ /* 0x000fc00000000000 */
[----:B------:R-:W-:-:S00]  /*0190*/  NOP ;  /* 0x0000000000007918 */ /* 0x000fc00000000000 */
[----:B------:R-:W-:-:S00]  /*01a0*/  NOP ;  /* 0x0000000000007918 */ /* 0x000fc00000000000 */
[----:B------:R-:W-:-:S00]  /*01b0*/  NOP ;  /* 0x0000000000007918 */ /* 0x000fc00000000000 */
[----:B------:R-:W-:-:S00]  /*01c0*/  NOP ;  /* 0x0000000000007918 */ /* 0x000fc00000000000 */
[----:B------:R-:W-:-:S00]  /*01d0*/  NOP ;  /* 0x0000000000007918 */ /* 0x000fc00000000000 */
[----:B------:R-:W-:-:S00]  /*01e0*/  NOP ;  /* 0x0000000000007918 */ /* 0x000fc00000000000 */
[----:B------:R-:W-:-:S00]  /*01f0*/  NOP ;  /* 0x0000000000007918 */ /* 0x000fc00000000000 */
.L_x_1:


//--------------------- .nv.shared.reserved.0     --------------------------
	.section	.nv.shared.reserved.0,"aw",@nobits
	.weak		__nv_reservedSMEM_offset_0_alias
	.size		__nv_reservedSMEM_offset_0_alias, 0, 64
	.other		__nv_reservedSMEM_offset_0_alias,@"STO_CUDA_RESERVED_SHARED STV_DEFAULT"
__nv_reservedSMEM_offset_0_alias:
	.zero		0
	.zero		64


//--------------------- .nv.constant0._Z19stencil_1d_constantPi --------------------------
	.section	.nv.constant0._Z19stencil_1d_constantPi,"a",@progbits
	.sectionflags	@""
	.align	4
.nv.constant0._Z19stencil_1d_constantPi:
	.zero		904


//--------------------- SYMBOLS --------------------------

	.type		.nv.reservedSmem.offset0,@object
	.size		.nv.reservedSmem.offset0,0x4
